//
// Generated by NVIDIA NVVM Compiler
//
// Compiler Build ID: CL-36424714
// Cuda compilation tools, release 13.0, V13.0.88
// Based on NVVM 20.0.0
//

.version 9.0
.target sm_100
.address_size 64

	// .globl	_Z10hello_cudav
.extern .func  (.param .b32 func_retval0) vprintf
(
	.param .b64 vprintf_param_0,
	.param .b64 vprintf_param_1
)
;
.global .align 1 .b8 $str[15] = {72, 101, 108, 108, 111, 32, 102, 114, 111, 109, 32, 37, 100, 10};

.visible .entry _Z10hello_cudav()
{
	.local .align 8 .b8 	__local_depot0[8];
	.reg .b64 	%SP;
	.reg .b64 	%SPL;
	.reg .b32 	%r<7>;
	.reg .b64 	%rd<5>;

	mov.u64 	%SPL, __local_depot0;
	cvta.local.u64 	%SP, %SPL;
	add.u64 	%rd1, %SP, 0;
	add.u64 	%rd2, %SPL, 0;
	mov.u32 	%r1, %ctaid.x;
	mov.u32 	%r2, %ntid.x;
	mov.u32 	%r3, %tid.x;
	mad.lo.s32 	%r4, %r1, %r2, %r3;
	st.local.u32 	[%rd2], %r4;
	mov.u64 	%rd3, $str;
	cvta.global.u64 	%rd4, %rd3;
	{ // callseq 0, 0
	.param .b64 param0;
	st.param.b64 	[param0], %rd4;
	.param .b64 param1;
	st.param.b64 	[param1], %rd1;
	.param .b32 retval0;
	call.uni (retval0), 
	vprintf, 
	(
	param0, 
	param1
	);
	ld.param.b32 	%r5, [retval0];
	} // callseq 0
	ret;

}


// ===== COMPILED SASS (sm_100) =====

	.target	sm_100

	.elftype	@"ET_EXEC"


//--------------------- .note.nv.tkinfo           --------------------------
	.section	.note.nv.tkinfo,"",@"SHT_NOTE"
	.sectionflags	@"SHF_NOTE_NV_TKINFO"
	.tkinfo
        /*0018*/ 	.word	0x00000002
        /*0030*/ 	.string	""
        /*0030*/ 	.string	"ptxas"
        /*0030*/ 	.string	"Cuda compilation tools, release 13.0, V13.0.88"
        /*0030*/ 	.string	"Build cuda_13.0.r13.0/compiler.36424714_0"
        /*0030*/ 	.string	"-arch sm_100 -m 64 "



//--------------------- .note.nv.cuinfo           --------------------------
	.section	.note.nv.cuinfo,"",@"SHT_NOTE"
	.sectionflags	@"SHF_NOTE_NV_CUINFO"
        /*0018*/ 	.short	0x0002
        /*001a*/ 	.short	0x0064
        /*001c*/ 	.short	0x0082
	.zero		2


//--------------------- .nv.info                  --------------------------
	.section	.nv.info,"",@"SHT_CUDA_INFO"
	.align	4


	//----- nvinfo : EIATTR_REGCOUNT
	.align		4
        /*0000*/ 	.byte	0x04, 0x2f
        /*0002*/ 	.short	(.L_2 - .L_1)
	.align		4
.L_1:
        /*0004*/ 	.word	index@(_Z10hello_cudav)
        /*0008*/ 	.word	0x00000018


	//----- nvinfo : EIATTR_FRAME_SIZE
	.align		4
.L_2:
        /*000c*/ 	.byte	0x04, 0x11
        /*000e*/ 	.short	(.L_4 - .L_3)
	.align		4
.L_3:
        /*0010*/ 	.word	index@(_Z10hello_cudav)
        /*0014*/ 	.word	0x00000008


	//----- nvinfo : EIATTR_MIN_STACK_SIZE
	.align		4
.L_4:
        /*0018*/ 	.byte	0x04, 0x12
        /*001a*/ 	.short	(.L_6 - .L_5)
	.align		4
.L_5:
        /*001c*/ 	.word	index@(_Z10hello_cudav)
        /*0020*/ 	.word	0x00000008
.L_6:


//--------------------- .nv.compat                --------------------------
	.section	.nv.compat,"",@"SHT_CUDA_COMPAT_INFO"
	.align	4
        /*0000*/ 	.byte	0x02, 0x09, 0x00, 0x00, 0x02, 0x02, 0x01, 0x00, 0x02, 0x05, 0x05, 0x00, 0x03, 0x07, 0x01, 0x01
        /*0010*/ 	.byte	0x02, 0x03, 0x00, 0x00, 0x02, 0x06, 0x01, 0x00, 0x04, 0x0b, 0x08, 0x00, 0x09, 0x00, 0x00, 0x00
        /*0020*/ 	.byte	0x00, 0x00, 0x00, 0x00


//--------------------- .nv.info._Z10hello_cudav  --------------------------
	.section	.nv.info._Z10hello_cudav,"",@"SHT_CUDA_INFO"
	.sectionflags	@""
	.align	4


	//----- nvinfo : EIATTR_CUDA_API_VERSION
	.align		4
        /*0000*/ 	.byte	0x04, 0x37
        /*0002*/ 	.short	(.L_8 - .L_7)
.L_7:
        /*0004*/ 	.word	0x00000082


	//----- nvinfo : EIATTR_SPARSE_MMA_MASK
	.align		4
.L_8:
        /*0008*/ 	.byte	0x03, 0x50
        /*000a*/ 	.short	0x0000


	//----- nvinfo : EIATTR_MAXREG_COUNT
	.align		4
        /*000c*/ 	.byte	0x03, 0x1b
        /*000e*/ 	.short	0x00ff


	//----- nvinfo : EIATTR_EXTERNS
	.align		4
        /*0010*/ 	.byte	0x04, 0x0f
        /*0012*/ 	.short	(.L_10 - .L_9)


	//   ....[0]....
	.align		4
.L_9:
        /*0014*/ 	.word	index@(vprintf)


	//----- nvinfo : EIATTR_MERCURY_ISA_VERSION
	.align		4
.L_10:
        /*0018*/ 	.byte	0x03, 0x5f
        /*001a*/ 	.short	0x0101


	//----- nvinfo : EIATTR_VRC_CTA_INIT_COUNT
	.align		4
        /*001c*/ 	.byte	0x02, 0x4a
	.zero		1
	.zero		1


	//----- nvinfo : EIATTR_SYSCALL_OFFSETS
	.align		4
        /*0020*/ 	.byte	0x04, 0x46
        /*0022*/ 	.short	(.L_12 - .L_11)


	//   ....[0]....
.L_11:
        /*0024*/ 	.word	0x00000110


	//----- nvinfo : EIATTR_EXIT_INSTR_OFFSETS
	.align		4
.L_12:
        /*0028*/ 	.byte	0x04, 0x1c
        /*002a*/ 	.short	(.L_14 - .L_13)


	//   ....[0]....
.L_13:
        /*002c*/ 	.word	0x00000120


	//----- nvinfo : EIATTR_SW_WAR
	.align		4
.L_14:
        /*0030*/ 	.byte	0x04, 0x36
        /*0032*/ 	.short	(.L_16 - .L_15)
.L_15:
        /*0034*/ 	.word	0x00000008
.L_16:


//--------------------- .nv.callgraph             --------------------------
	.section	.nv.callgraph,"",@"SHT_CUDA_CALLGRAPH"
	.align	4
	.sectionentsize	8
	.align		4
        /*0000*/ 	.word	0x00000000
	.align		4
        /*0004*/ 	.word	0xffffffff
	.align		4
        /*0008*/ 	.word	index@(_Z10hello_cudav)
	.align		4
        /*000c*/ 	.word	index@(vprintf)
	.align		4
        /*0010*/ 	.word	0x00000000
	.align		4
        /*0014*/ 	.word	0xfffffffe
	.align		4
        /*0018*/ 	.word	0x00000000
	.align		4
        /*001c*/ 	.word	0xfffffffd
	.align		4
        /*0020*/ 	.word	0x00000000
	.align		4
        /*0024*/ 	.word	0xfffffffc


//--------------------- .nv.constant4             --------------------------
	.section	.nv.constant4,"a",@progbits
	.align	8
	.align		8
.nv.constant4:
        /*0000*/ 	.dword	vprintf
	.align		8
        /*0008*/ 	.dword	$str


//--------------------- .text._Z10hello_cudav     --------------------------
	.section	.text._Z10hello_cudav,"ax",@progbits
	.align	128
        .global         _Z10hello_cudav
        .type           _Z10hello_cudav,@function
        .size           _Z10hello_cudav,(.L_x_2 - _Z10hello_cudav)
        .other          _Z10hello_cudav,@"STO_CUDA_ENTRY STV_DEFAULT"
_Z10hello_cudav:
.text._Z10hello_cudav:
[----:B------:R-:W0:Y:S01]  /*0000*/  LDC R1, c[0x0][0x37c] ;  /* 0x0000df00ff017b82 */ /* 0x000e220000000800 */
[----:B------:R-:W1:Y:S01]  /*0010*/  S2R R3, SR_TID.X ;  /* 0x0000000000037919 */ /* 0x000e620000002100 */
[----:B------:R-:W2:Y:S06]  /*0020*/  LDCU UR5, c[0x0][0x2fc] ;  /* 0x00005f80ff0577ac */ /* 0x000eac0008000800 */
[----:B------:R-:W1:Y:S01]  /*0030*/  S2UR UR6, SR_CTAID.X ;  /* 0x00000000000679c3 */ /* 0x000e620000002500 */
[----:B------:R-:W-:Y:S01]  /*0040*/  MOV R2, 0x0 ;  /* 0x0000000000027802 */ /* 0x000fe20000000f00 */
[----:B0-----:R-:W-:Y:S01]  /*0050*/  VIADD R1, R1, 0xfffffff8 ;  /* 0xfffffff801017836 */ /* 0x001fe20000000000 */
[----:B------:R-:W0:Y:S05]  /*0060*/  LDCU UR4, c[0x0][0x2f8] ;  /* 0x00005f00ff0477ac */ /* 0x000e2a0008000800 */
[----:B------:R-:W1:Y:S01]  /*0070*/  LDC R0, c[0x0][0x360] ;  /* 0x0000d800ff007b82 */ /* 0x000e620000000800 */
[----:B0-----:R-:W-:-:S05]  /*0080*/  IADD3 R6, P0, PT, R1, UR4, RZ ;  /* 0x0000000401067c10 */ /* 0x001fca000ff1e0ff */
[----:B--2---:R-:W-:Y:S02]  /*0090*/  IMAD.X R7, RZ, RZ, UR5, P0 ;  /* 0x00000005ff077e24 */ /* 0x004fe400080e06ff */
[----:B-1----:R-:W-:Y:S01]  /*00a0*/  IMAD R0, R0, UR6, R3 ;  /* 0x0000000600007c24 */ /* 0x002fe2000f8e0203 */
[----:B------:R-:W0:Y:S01]  /*00b0*/  LDCU.64 UR6, c[0x4][0x8] ;  /* 0x01000100ff0677ac */ /* 0x000e220008000a00 */
[----:B------:R-:W1:Y:S03]  /*00c0*/  LDC.64 R2, c[0x4][R2] ;  /* 0x0100000002027b82 */ /* 0x000e660000000a00 */
[----:B------:R2:W-:Y:S01]  /*00d0*/  STL [R1], R0 ;  /* 0x0000000001007387 */ /* 0x0005e20000100800 */
[----:B0-----:R-:W-:Y:S01]  /*00e0*/  IMAD.U32 R4, RZ, RZ, UR6 ;  /* 0x00000006ff047e24 */ /* 0x001fe2000f8e00ff */
[----:B--2---:R-:W-:-:S07]  /*00f0*/  MOV R5, UR7 ;  /* 0x0000000700057c02 */ /* 0x004fce0008000f00 */
[----:B------:R-:W-:-:S07]  /*0100*/  LEPC R20, `(.L_x_0) ;  /* 0x000000001014794e */ /* 0x000fce0000000000 */
[----:B-1----:R-:W-:Y:S05]  /*0110*/  CALL.ABS.NOINC R2 ;  /* 0x0000000002007343 */ /* 0x002fea0003c00000 */
.L_x_0:
[----:B------:R-:W-:Y:S05]  /*0120*/  EXIT ;  /* 0x000000000000794d */ /* 0x000fea0003800000 */
.L_x_1:
[----:B------:R-:W-:-:S00]  /*0130*/  BRA `(.L_x_1) ;  /* 0xfffffffc00fc7947 */ /* 0x000fc0000383ffff */
[----:B------:R-:W-:-:S00]  /*0140*/  NOP ;  /* 0x0000000000007918 */ /* 0x000fc00000000000 */
        /* <DEDUP_REMOVED lines=11> */
.L_x_2:


//--------------------- .nv.global.init           --------------------------
	.section	.nv.global.init,"aw",@progbits
.nv.global.init:
	.type		$str,@object
	.size		$str,(.L_0 - $str)
$str:
        /*0000*/ 	.byte	0x48, 0x65, 0x6c, 0x6c, 0x6f, 0x20, 0x66, 0x72, 0x6f, 0x6d, 0x20, 0x25, 0x64, 0x0a, 0x00
.L_0:


//--------------------- .nv.shared.reserved.0     --------------------------
	.section	.nv.shared.reserved.0,"aw",@nobits
	.weak		__nv_reservedSMEM_offset_0_alias
	.size		__nv_reservedSMEM_offset_0_alias, 0, 64
	.other		__nv_reservedSMEM_offset_0_alias,@"STO_CUDA_RESERVED_SHARED STV_DEFAULT"
__nv_reservedSMEM_offset_0_alias:
	.zero		0
	.zero		64


//--------------------- .nv.constant0._Z10hello_cudav --------------------------
	.section	.nv.constant0._Z10hello_cudav,"a",@progbits
	.sectionflags	@""
	.align	4
.nv.constant0._Z10hello_cudav:
	.zero		896


//--------------------- SYMBOLS --------------------------

	.type		.nv.reservedSmem.offset0,@object
	.size		.nv.reservedSmem.offset0,0x4
	.type		vprintf,@function
